	.version 1.4
	.target sm_12, map_f64_to_f32
	// compiled with /usr/local/cuda-5.0/open64/lib//be
	// nvopencc 4.1 built on 2012-09-21

	//-----------------------------------------------------------
	// Compiling kSettle.compute_12.cpp3.i (/tmp/ccBI#.WyeJTd)
	//-----------------------------------------------------------

	//-----------------------------------------------------------
	// Options:
	//-----------------------------------------------------------
	//  Target:ptx, ISA:sm_12, Endian:little, Pointer Size:64
	//  -O3	(Optimization level)
	//  -g0	(Debug level)
	//  -m2	(Report advisories)
	//-----------------------------------------------------------

	.file	1	"<command-line>"
	.file	2	"kSettle.compute_12.cudafe2.gpu"
	.file	3	"/home/saifmulla/openmm/OpenMM/platforms/cuda/./src/kernels//cudatypes.h"
	.file	4	"/usr/lib/gcc/x86_64-redhat-linux/4.4.7/include/stddef.h"
	.file	5	"/usr/local/cuda-5.0/include/crt/device_runtime.h"
	.file	6	"/usr/local/cuda-5.0/include/host_defines.h"
	.file	7	"/usr/local/cuda-5.0/include/builtin_types.h"
	.file	8	"/usr/local/cuda-5.0/include/device_types.h"
	.file	9	"/usr/local/cuda-5.0/include/driver_types.h"
	.file	10	"/usr/local/cuda-5.0/include/surface_types.h"
	.file	11	"/usr/local/cuda-5.0/include/texture_types.h"
	.file	12	"/usr/local/cuda-5.0/include/vector_types.h"
	.file	13	"/usr/local/cuda-5.0/include/device_launch_parameters.h"
	.file	14	"/usr/local/cuda-5.0/include/crt/storage_class.h"
	.file	15	"/usr/local/cuda-5.0/include/cuComplex.h"
	.file	16	"/usr/local/cuda-5.0/include/cufft.h"
	.file	17	"/home/saifmulla/openmm/OpenMM/platforms/cuda/./src/kernels//kSettle.cu"
	.file	18	"/usr/local/cuda-5.0/include/common_functions.h"
	.file	19	"/usr/local/cuda-5.0/include/math_functions.h"
	.file	20	"/usr/local/cuda-5.0/include/math_constants.h"
	.file	21	"/usr/local/cuda-5.0/include/device_functions.h"
	.file	22	"/usr/local/cuda-5.0/include/sm_11_atomic_functions.h"
	.file	23	"/usr/local/cuda-5.0/include/sm_12_atomic_functions.h"
	.file	24	"/usr/local/cuda-5.0/include/sm_13_double_functions.h"
	.file	25	"/usr/local/cuda-5.0/include/sm_20_atomic_functions.h"
	.file	26	"/usr/local/cuda-5.0/include/sm_35_atomic_functions.h"
	.file	27	"/usr/local/cuda-5.0/include/sm_20_intrinsics.h"
	.file	28	"/usr/local/cuda-5.0/include/sm_30_intrinsics.h"
	.file	29	"/usr/local/cuda-5.0/include/sm_35_intrinsics.h"
	.file	30	"/usr/local/cuda-5.0/include/surface_functions.h"
	.file	31	"/usr/local/cuda-5.0/include/texture_fetch_functions.h"
	.file	32	"/usr/local/cuda-5.0/include/texture_indirect_functions.h"
	.file	33	"/usr/local/cuda-5.0/include/surface_indirect_functions.h"
	.file	34	"/usr/local/cuda-5.0/include/math_functions_dbl_ptx1.h"

	.const .align 8 .b8 cSim[1224];

	.entry _Z19kApplySettle_kernelv
	.maxntid 256,1,1
	.maxnctapersm 1
	{
	.reg .u16 %rh<5>;
	.reg .u32 %r<11>;
	.reg .u64 %rd<30>;
	.reg .f32 %f<296>;
	.reg .pred %p<4>;
	.loc	17	68	0
$LDWbegin__Z19kApplySettle_kernelv:
	.loc	17	70	0
	mov.u16 	%rh1, %ntid.x;
	mov.u16 	%rh2, %ctaid.x;
	mul.wide.u16 	%r1, %rh2, %rh1;
	cvt.u32.u16 	%r2, %tid.x;
	add.u32 	%r3, %r2, %r1;
	mov.s32 	%r4, %r3;
	ld.const.u32 	%r5, [cSim+864];
	setp.ge.u32 	%p1, %r3, %r5;
	@%p1 bra 	$Lt_0_1282;
	cvt.u64.u32 	%rd1, %r3;
	mov.u16 	%rh3, %nctaid.x;
	mul.wide.u16 	%r6, %rh3, %rh1;
	cvt.s64.u32 	%rd2, %r6;
	ld.const.u64 	%rd3, [cSim+928];
	mul.wide.u32 	%rd4, %r3, 16;
	add.u64 	%rd5, %rd3, %rd4;
	mul.wide.u32 	%rd6, %r6, 16;
	ld.const.u64 	%rd7, [cSim+936];
	mul.wide.u32 	%rd8, %r3, 8;
	add.u64 	%rd9, %rd7, %rd8;
	mul.wide.u32 	%rd10, %r6, 8;
	ld.const.u64 	%rd11, [cSim+1112];
	ld.const.u64 	%rd12, [cSim+1096];
	ld.const.u64 	%rd13, [cSim+1104];
$Lt_0_1794:
 //<loop> Loop body line 70, nesting depth: 1, estimated iterations: unknown
	ld.global.v4.s32 	{%r7,%r8,%r9,_}, [%rd5+0];
	ld.global.v2.f32 	{%f1,%f2}, [%rd9+0];
	.loc	17	77	0
	cvt.s64.s32 	%rd14, %r7;
	mul.wide.s32 	%rd15, %r7, 16;
	add.u64 	%rd16, %rd15, %rd13;
	ld.global.v4.f32 	{%f3,%f4,%f5,_}, [%rd16+0];
	.loc	17	78	0
	add.u64 	%rd17, %rd15, %rd12;
	ld.global.v4.f32 	{%f6,%f7,%f8,%f9}, [%rd17+0];
	.loc	17	80	0
	cvt.s64.s32 	%rd18, %r8;
	mul.wide.s32 	%rd19, %r8, 16;
	add.u64 	%rd20, %rd19, %rd12;
	ld.global.v4.f32 	{%f10,%f11,%f12,%f13}, [%rd20+0];
	.loc	17	82	0
	cvt.s64.s32 	%rd21, %r9;
	mul.wide.s32 	%rd22, %r9, 16;
	add.u64 	%rd23, %rd22, %rd12;
	ld.global.v4.f32 	{%f14,%f15,%f16,%f17}, [%rd23+0];
	.loc	17	83	0
	add.u64 	%rd24, %rd15, %rd11;
	ld.global.f32 	%f18, [%rd24+12];
	rcp.approx.f32 	%f19, %f18;
	.loc	17	84	0
	add.u64 	%rd25, %rd19, %rd11;
	ld.global.f32 	%f20, [%rd25+12];
	rcp.approx.f32 	%f21, %f20;
	.loc	17	85	0
	add.u64 	%rd26, %rd22, %rd11;
	ld.global.f32 	%f22, [%rd26+12];
	rcp.approx.f32 	%f23, %f22;
	.loc	17	93	0
	add.u64 	%rd27, %rd19, %rd13;
	ld.global.v4.f32 	{%f24,%f25,%f26,_}, [%rd27+0];
	sub.f32 	%f27, %f24, %f3;
	.loc	17	94	0
	sub.f32 	%f28, %f25, %f4;
	.loc	17	95	0
	sub.f32 	%f29, %f26, %f5;
	.loc	17	96	0
	add.u64 	%rd28, %rd22, %rd13;
	ld.global.v4.f32 	{%f30,%f31,%f32,_}, [%rd28+0];
	sub.f32 	%f33, %f30, %f3;
	.loc	17	97	0
	sub.f32 	%f34, %f31, %f4;
	.loc	17	98	0
	sub.f32 	%f35, %f32, %f5;
	.loc	21	2397	0
	add.f32 	%f36, %f27, %f10;
	sub.f32 	%f37, %f3, %f3;
	add.f32 	%f38, %f33, %f14;
	add.f32 	%f39, %f19, %f21;
	mul.f32 	%f40, %f36, %f21;
	add.f32 	%f41, %f37, %f6;
	add.f32 	%f42, %f39, %f23;
	mad.f32 	%f43, %f19, %f41, %f40;
	mad.f32 	%f44, %f23, %f38, %f43;
	div.approx.f32 	%f45, %f44, %f42;
	add.f32 	%f46, %f28, %f11;
	sub.f32 	%f47, %f4, %f4;
	add.f32 	%f48, %f34, %f15;
	mul.f32 	%f49, %f46, %f21;
	add.f32 	%f50, %f47, %f7;
	mad.f32 	%f51, %f19, %f50, %f49;
	mad.f32 	%f52, %f23, %f48, %f51;
	div.approx.f32 	%f53, %f52, %f42;
	add.f32 	%f54, %f29, %f12;
	sub.f32 	%f55, %f5, %f5;
	add.f32 	%f56, %f35, %f16;
	mul.f32 	%f57, %f54, %f21;
	add.f32 	%f58, %f55, %f8;
	mad.f32 	%f59, %f19, %f58, %f57;
	mad.f32 	%f60, %f23, %f56, %f59;
	div.approx.f32 	%f61, %f60, %f42;
	.loc	17	176	0
	add.f32 	%f62, %f21, %f23;
	mov.f32 	%f63, 0f3f000000;    	// 0.5
	mul.f32 	%f64, %f2, %f63;
	sub.f32 	%f65, %f27, %f37;
	sub.f32 	%f66, %f33, %f37;
	sub.f32 	%f67, %f34, %f47;
	sub.f32 	%f68, %f28, %f47;
	sub.f32 	%f69, %f35, %f55;
	sub.f32 	%f70, %f29, %f55;
	mul.f32 	%f71, %f64, %f64;
	add.f32 	%f72, %f64, %f64;
	mul.f32 	%f73, %f66, %f68;
	mul.f32 	%f74, %f65, %f69;
	mul.f32 	%f75, %f67, %f70;
	mul.f32 	%f76, %f1, %f1;
	sub.f32 	%f77, %f76, %f71;
	mul.f32 	%f78, %f65, %f67;
	sub.f32 	%f79, %f78, %f73;
	mul.f32 	%f80, %f70, %f66;
	sub.f32 	%f81, %f80, %f74;
	mul.f32 	%f82, %f68, %f69;
	sub.f32 	%f83, %f82, %f75;
	sqrt.approx.f32 	%f84, %f77;
	mul.f32 	%f85, %f81, %f81;
	mul.f32 	%f86, %f62, %f84;
	sub.f32 	%f87, %f41, %f45;
	sub.f32 	%f88, %f36, %f45;
	sub.f32 	%f89, %f38, %f45;
	sub.f32 	%f90, %f50, %f53;
	sub.f32 	%f91, %f46, %f53;
	sub.f32 	%f92, %f48, %f53;
	sub.f32 	%f93, %f58, %f61;
	sub.f32 	%f94, %f54, %f61;
	sub.f32 	%f95, %f56, %f61;
	mad.f32 	%f96, %f83, %f83, %f85;
	div.approx.f32 	%f97, %f86, %f42;
	mad.f32 	%f98, %f79, %f79, %f96;
	sub.f32 	%f99, %f84, %f97;
	sqrt.approx.f32 	%f100, %f98;
	div.approx.f32 	%f101, %f81, %f100;
	div.approx.f32 	%f102, %f83, %f100;
	div.approx.f32 	%f103, %f79, %f100;
	mul.f32 	%f104, %f90, %f101;
	mul.f32 	%f105, %f91, %f101;
	mul.f32 	%f106, %f92, %f101;
	mad.f32 	%f107, %f87, %f102, %f104;
	mad.f32 	%f108, %f88, %f102, %f105;
	mad.f32 	%f109, %f89, %f102, %f106;
	mad.f32 	%f110, %f93, %f103, %f107;
	mad.f32 	%f111, %f94, %f103, %f108;
	mad.f32 	%f112, %f95, %f103, %f109;
	div.approx.f32 	%f113, %f110, %f97;
	sub.f32 	%f114, %f111, %f112;
	mov.f32 	%f115, 0f3f800000;   	// 1
	mul.f32 	%f116, %f113, %f113;
	sub.f32 	%f117, %f115, %f116;
	sqrt.approx.f32 	%f118, %f117;
	mul.f32 	%f119, %f72, %f118;
	mul.f32 	%f120, %f99, %f118;
	div.approx.f32 	%f121, %f114, %f119;
	mul.f32 	%f122, %f64, %f121;
	mov.f32 	%f123, 0f3f800000;   	// 1
	mul.f32 	%f124, %f121, %f121;
	sub.f32 	%f125, %f123, %f124;
	mul.f32 	%f126, %f113, %f122;
	mul.f32 	%f127, %f113, %f122;
	sub.f32 	%f128, %f127, %f120;
	sqrt.approx.f32 	%f129, %f125;
	mad.f32 	%f130, %f99, %f118, %f126;
	mul.f32 	%f131, %f64, %f129;
	add.f32 	%f132, %f128, %f130;
	mul.f32 	%f133, %f131, %f131;
	mul.f32 	%f134, %f132, %f132;
	mov.f32 	%f135, 0f40800000;   	// 4
	mad.f32 	%f136, %f135, %f133, %f134;
	mad.f32 	%f137, %f114, %f114, %f136;
	mov.f32 	%f138, 0f40800000;   	// 4
	mul.f32 	%f139, %f138, %f133;
	sub.f32 	%f140, %f139, %f137;
	mad.f32 	%f141, %f2, %f2, %f140;
	sqrt.approx.f32 	%f142, %f141;
	add.f32 	%f143, %f131, %f131;
	sub.f32 	%f144, %f142, %f143;
	.loc	17	185	0
	mul.f32 	%f145, %f79, %f87;
	mul.f32 	%f146, %f83, %f90;
	mul.f32 	%f147, %f81, %f93;
	mul.f32 	%f148, %f93, %f83;
	sub.f32 	%f149, %f148, %f145;
	mul.f32 	%f150, %f87, %f81;
	sub.f32 	%f151, %f150, %f146;
	mul.f32 	%f152, %f90, %f79;
	sub.f32 	%f153, %f152, %f147;
	mul.f32 	%f154, %f79, %f149;
	mul.f32 	%f155, %f149, %f149;
	mul.f32 	%f156, %f83, %f151;
	mul.f32 	%f157, %f81, %f153;
	mul.f32 	%f158, %f81, %f151;
	sub.f32 	%f159, %f158, %f154;
	mad.f32 	%f160, %f153, %f153, %f155;
	mul.f32 	%f161, %f79, %f153;
	sub.f32 	%f162, %f161, %f156;
	mul.f32 	%f163, %f83, %f149;
	sub.f32 	%f164, %f163, %f157;
	mad.f32 	%f165, %f151, %f151, %f160;
	mul.f32 	%f166, %f162, %f162;
	sqrt.approx.f32 	%f167, %f165;
	mad.f32 	%f168, %f159, %f159, %f166;
	div.approx.f32 	%f169, %f149, %f167;
	div.approx.f32 	%f170, %f153, %f167;
	div.approx.f32 	%f171, %f151, %f167;
	mad.f32 	%f172, %f164, %f164, %f168;
	mul.f32 	%f173, %f68, %f169;
	mul.f32 	%f174, %f67, %f169;
	sqrt.approx.f32 	%f175, %f172;
	mad.f32 	%f176, %f65, %f170, %f173;
	mad.f32 	%f177, %f66, %f170, %f174;
	div.approx.f32 	%f178, %f162, %f175;
	div.approx.f32 	%f179, %f159, %f175;
	div.approx.f32 	%f180, %f164, %f175;
	mad.f32 	%f181, %f70, %f171, %f176;
	mad.f32 	%f182, %f69, %f171, %f177;
	mul.f32 	%f183, %f67, %f178;
	mul.f32 	%f184, %f68, %f178;
	sub.f32 	%f185, %f181, %f182;
	mad.f32 	%f186, %f66, %f179, %f183;
	mad.f32 	%f187, %f65, %f179, %f184;
	mad.f32 	%f188, %f69, %f180, %f186;
	mad.f32 	%f189, %f70, %f180, %f187;
	sub.f32 	%f190, %f188, %f189;
	neg.f32 	%f191, %f130;
	neg.f32 	%f192, %f131;
	mov.f32 	%f193, 0f3f000000;   	// 0.5
	mul.f32 	%f194, %f193, %f144;
	sub.f32 	%f195, %f192, %f194;
	mul.f32 	%f196, %f190, %f195;
	mul.f32 	%f197, %f185, %f195;
	mad.f32 	%f198, %f181, %f191, %f196;
	mad.f32 	%f199, %f189, %f191, %f197;
	mad.f32 	%f200, %f182, %f128, %f198;
	mad.f32 	%f201, %f188, %f128, %f199;
	mul.f32 	%f202, %f200, %f200;
	mad.f32 	%f203, %f201, %f201, %f202;
	.loc	17	186	0
	mul.f32 	%f204, %f91, %f169;
	mul.f32 	%f205, %f92, %f169;
	mad.f32 	%f206, %f88, %f170, %f204;
	mad.f32 	%f207, %f89, %f170, %f205;
	mad.f32 	%f208, %f94, %f171, %f206;
	mad.f32 	%f209, %f95, %f171, %f207;
	mul.f32 	%f210, %f91, %f178;
	mul.f32 	%f211, %f92, %f178;
	mad.f32 	%f212, %f88, %f179, %f210;
	mad.f32 	%f213, %f89, %f179, %f211;
	mad.f32 	%f214, %f94, %f180, %f212;
	mad.f32 	%f215, %f95, %f180, %f213;
	mul.f32 	%f216, %f208, %f189;
	mul.f32 	%f217, %f181, %f214;
	sub.f32 	%f218, %f217, %f216;
	mad.f32 	%f219, %f182, %f215, %f218;
	mul.f32 	%f220, %f188, %f209;
	sub.f32 	%f221, %f219, %f220;
	mul.f32 	%f222, %f221, %f221;
	sub.f32 	%f223, %f203, %f222;
	sqrt.approx.f32 	%f224, %f223;
	mul.f32 	%f225, %f200, %f224;
	mul.f32 	%f226, %f201, %f221;
	sub.f32 	%f227, %f226, %f225;
	.loc	17	204	0
	div.approx.f32 	%f228, %f227, %f203;
	mov.f32 	%f229, 0f3f800000;   	// 1
	mul.f32 	%f230, %f228, %f228;
	sub.f32 	%f231, %f229, %f230;
	sqrt.approx.f32 	%f232, %f231;
	mul.f32 	%f233, %f97, %f118;
	mul.f32 	%f234, %f232, %f233;
	mul.f32 	%f235, %f228, %f233;
	neg.f32 	%f236, %f235;
	mul.f32 	%f237, %f178, %f234;
	mad.f32 	%f238, %f236, %f169, %f237;
	mad.f32 	%f239, %f110, %f101, %f238;
	.loc	17	205	0
	mul.f32 	%f240, %f180, %f234;
	mad.f32 	%f241, %f236, %f171, %f240;
	mad.f32 	%f242, %f110, %f103, %f241;
	.loc	17	206	0
	mul.f32 	%f243, %f232, %f130;
	mul.f32 	%f244, %f228, %f130;
	neg.f32 	%f245, %f243;
	neg.f32 	%f246, %f244;
	mad.f32 	%f247, %f195, %f228, %f245;
	mul.f32 	%f248, %f195, %f232;
	sub.f32 	%f249, %f248, %f246;
	mul.f32 	%f250, %f179, %f247;
	mad.f32 	%f251, %f249, %f170, %f250;
	mad.f32 	%f252, %f111, %f102, %f251;
	.loc	17	207	0
	mul.f32 	%f253, %f178, %f247;
	mad.f32 	%f254, %f249, %f169, %f253;
	mad.f32 	%f255, %f111, %f101, %f254;
	.loc	17	208	0
	mul.f32 	%f256, %f180, %f247;
	mad.f32 	%f257, %f249, %f171, %f256;
	mad.f32 	%f258, %f111, %f103, %f257;
	.loc	17	209	0
	mul.f32 	%f259, %f228, %f128;
	mul.f32 	%f260, %f228, %f195;
	mad.f32 	%f261, %f195, %f232, %f259;
	mul.f32 	%f262, %f128, %f232;
	sub.f32 	%f263, %f262, %f260;
	neg.f32 	%f264, %f261;
	mul.f32 	%f265, %f179, %f263;
	mad.f32 	%f266, %f264, %f170, %f265;
	mad.f32 	%f267, %f112, %f102, %f266;
	.loc	17	210	0
	mul.f32 	%f268, %f178, %f263;
	mad.f32 	%f269, %f264, %f169, %f268;
	mad.f32 	%f270, %f112, %f101, %f269;
	.loc	17	211	0
	mul.f32 	%f271, %f180, %f263;
	mad.f32 	%f272, %f264, %f171, %f271;
	mad.f32 	%f273, %f112, %f103, %f272;
	.loc	17	213	0
	mul.f32 	%f274, %f179, %f234;
	mad.f32 	%f275, %f236, %f170, %f274;
	mad.f32 	%f276, %f110, %f102, %f275;
	add.f32 	%f277, %f45, %f276;
	sub.f32 	%f278, %f277, %f37;
	.loc	17	214	0
	add.f32 	%f279, %f53, %f239;
	sub.f32 	%f280, %f279, %f47;
	.loc	17	215	0
	add.f32 	%f281, %f61, %f242;
	sub.f32 	%f282, %f281, %f55;
	st.global.v4.f32 	[%rd17+0], {%f278,%f280,%f282,%f9};
	.loc	17	225	0
	add.f32 	%f283, %f45, %f252;
	sub.f32 	%f284, %f283, %f27;
	add.f32 	%f285, %f53, %f255;
	sub.f32 	%f286, %f285, %f28;
	add.f32 	%f287, %f61, %f258;
	sub.f32 	%f288, %f287, %f29;
	st.global.v4.f32 	[%rd20+0], {%f284,%f286,%f288,%f13};
	.loc	17	226	0
	add.f32 	%f289, %f45, %f267;
	sub.f32 	%f290, %f289, %f33;
	add.f32 	%f291, %f53, %f270;
	sub.f32 	%f292, %f291, %f34;
	add.f32 	%f293, %f61, %f273;
	sub.f32 	%f294, %f293, %f35;
	st.global.v4.f32 	[%rd23+0], {%f290,%f292,%f294,%f17};
	add.u32 	%r4, %r6, %r4;
	add.u64 	%rd9, %rd9, %rd10;
	add.u64 	%rd5, %rd5, %rd6;
	setp.lt.u32 	%p2, %r4, %r5;
	@%p2 bra 	$Lt_0_1794;
$Lt_0_1282:
	.loc	17	230	0
	exit;
$LDWend__Z19kApplySettle_kernelv:
	} // _Z19kApplySettle_kernelv
	.global .align 8 .b8 _ZTVN10__cxxabiv117__class_type_infoE[8];
	.global .align 8 .b8 _ZTVN10__cxxabiv120__si_class_type_infoE[8];
	.global .align 8 .b8 _ZTVSt9exception[40] = {0,0,0,0,0,0,0,0,0,0,0,0,0,0,0,0,0,0,0,0,0,0,0,0,0,0,0,0,0,0,0,0,0,0,0,0,0,0,0,0};
	.global .align 8 .b8 _ZTVN6OpenMM15OpenMMExceptionE[40] = {0,0,0,0,0,0,0,0,0,0,0,0,0,0,0,0,0,0,0,0,0,0,0,0,0,0,0,0,0,0,0,0,0,0,0,0,0,0,0,0};



// ===== COMPILED SASS (sm_100) =====

	.target	sm_100

	.elftype	@"ET_EXEC"


//--------------------- .note.nv.tkinfo           --------------------------
	.section	.note.nv.tkinfo,"",@"SHT_NOTE"
	.sectionflags	@"SHF_NOTE_NV_TKINFO"
	.tkinfo
        /*0018*/ 	.word	0x00000002
        /*0030*/ 	.string	""
        /*0030*/ 	.string	"ptxas"
        /*0030*/ 	.string	"Cuda compilation tools, release 13.0, V13.0.88"
        /*0030*/ 	.string	"Build cuda_13.0.r13.0/compiler.36424714_0"
        /*0030*/ 	.string	"-arch sm_100 "



//--------------------- .note.nv.cuinfo           --------------------------
	.section	.note.nv.cuinfo,"",@"SHT_NOTE"
	.sectionflags	@"SHF_NOTE_NV_CUINFO"
        /*0018*/ 	.short	0x0002
        /*001a*/ 	.short	0x000c
        /*001c*/ 	.short	0x0082
	.zero		2


//--------------------- .nv.info                  --------------------------
	.section	.nv.info,"",@"SHT_CUDA_INFO"
	.align	4


	//----- nvinfo : EIATTR_REGCOUNT
	.align		4
        /*0000*/ 	.byte	0x04, 0x2f
        /*0002*/ 	.short	(.L_6 - .L_5)
	.align		4
.L_5:
        /*0004*/ 	.word	index@(_Z19kApplySettle_kernelv)
        /*0008*/ 	.word	0x00000050


	//----- nvinfo : EIATTR_FRAME_SIZE
	.align		4
.L_6:
        /*000c*/ 	.byte	0x04, 0x11
        /*000e*/ 	.short	(.L_8 - .L_7)
	.align		4
.L_7:
        /*0010*/ 	.word	index@(_Z19kApplySettle_kernelv)
        /*0014*/ 	.word	0x00000000


	//----- nvinfo : EIATTR_MIN_STACK_SIZE
	.align		4
.L_8:
        /*0018*/ 	.byte	0x04, 0x12
        /*001a*/ 	.short	(.L_10 - .L_9)
	.align		4
.L_9:
        /*001c*/ 	.word	index@(_Z19kApplySettle_kernelv)
        /*0020*/ 	.word	0x00000000
.L_10:


//--------------------- .nv.compat                --------------------------
	.section	.nv.compat,"",@"SHT_CUDA_COMPAT_INFO"
	.align	4
        /*0000*/ 	.byte	0x02, 0x09, 0x00, 0x00, 0x02, 0x02, 0x01, 0x00, 0x02, 0x05, 0x05, 0x00, 0x03, 0x07, 0x01, 0x01
        /*0010*/ 	.byte	0x02, 0x03, 0x00, 0x00, 0x02, 0x06, 0x01, 0x00, 0x04, 0x0b, 0x08, 0x00, 0x09, 0x00, 0x00, 0x00
        /*0020*/ 	.byte	0x00, 0x00, 0x00, 0x00


//--------------------- .nv.info._Z19kApplySettle_kernelv --------------------------
	.section	.nv.info._Z19kApplySettle_kernelv,"",@"SHT_CUDA_INFO"
	.sectionflags	@""
	.align	4


	//----- nvinfo : EIATTR_CUDA_API_VERSION
	.align		4
        /*0000*/ 	.byte	0x04, 0x37
        /*0002*/ 	.short	(.L_12 - .L_11)
.L_11:
        /*0004*/ 	.word	0x00000082


	//----- nvinfo : EIATTR_SPARSE_MMA_MASK
	.align		4
.L_12:
        /*0008*/ 	.byte	0x03, 0x50
        /*000a*/ 	.short	0x0000


	//----- nvinfo : EIATTR_MAXREG_COUNT
	.align		4
        /*000c*/ 	.byte	0x03, 0x1b
        /*000e*/ 	.short	0x00ff


	//----- nvinfo : EIATTR_MERCURY_ISA_VERSION
	.align		4
        /*0010*/ 	.byte	0x03, 0x5f
        /*0012*/ 	.short	0x0101


	//----- nvinfo : EIATTR_UNUSED_LOAD_BYTE_OFFSET
	.align		4
        /*0014*/ 	.byte	0x04, 0x44
        /*0016*/ 	.short	(.L_14 - .L_13)


	//   ....[0]....
.L_13:
        /*0018*/ 	.word	0x00000160
        /*001c*/ 	.word	0x00000fff


	//   ....[1]....
        /*0020*/ 	.word	0x000001a0
        /*0024*/ 	.word	0x00000fff


	//   ....[2]....
        /*0028*/ 	.word	0x000001c0
        /*002c*/ 	.word	0x00000fff


	//   ....[3]....
        /*0030*/ 	.word	0x000001d0
        /*0034*/ 	.word	0x00000fff


	//----- nvinfo : EIATTR_VRC_CTA_INIT_COUNT
	.align		4
.L_14:
        /*0038*/ 	.byte	0x02, 0x4a
	.zero		1
	.zero		1


	//----- nvinfo : EIATTR_EXIT_INSTR_OFFSETS
	.align		4
        /*003c*/ 	.byte	0x04, 0x1c
        /*003e*/ 	.short	(.L_16 - .L_15)


	//   ....[0]....
.L_15:
        /*0040*/ 	.word	0x000000a0


	//   ....[1]....
        /*0044*/ 	.word	0x000011f0


	//----- nvinfo : EIATTR_MAX_THREADS
	.align		4
.L_16:
        /*0048*/ 	.byte	0x04, 0x05
        /*004a*/ 	.short	(.L_18 - .L_17)
.L_17:
        /*004c*/ 	.word	0x00000100
        /*0050*/ 	.word	0x00000001
        /*0054*/ 	.word	0x00000001


	//----- nvinfo : EIATTR_CRS_STACK_SIZE
	.align		4
.L_18:
        /*0058*/ 	.byte	0x04, 0x1e
        /*005a*/ 	.short	(.L_20 - .L_19)
.L_19:
        /*005c*/ 	.word	0x00000000


	//----- nvinfo : EIATTR_SW_WAR
	.align		4
.L_20:
        /*0060*/ 	.byte	0x04, 0x36
        /*0062*/ 	.short	(.L_22 - .L_21)
.L_21:
        /*0064*/ 	.word	0x00000008
.L_22:


//--------------------- .nv.callgraph             --------------------------
	.section	.nv.callgraph,"",@"SHT_CUDA_CALLGRAPH"
	.align	4
	.sectionentsize	8
	.align		4
        /*0000*/ 	.word	0x00000000
	.align		4
        /*0004*/ 	.word	0xffffffff
	.align		4
        /*0008*/ 	.word	0x00000000
	.align		4
        /*000c*/ 	.word	0xfffffffe
	.align		4
        /*0010*/ 	.word	0x00000000
	.align		4
        /*0014*/ 	.word	0xfffffffd
	.align		4
        /*0018*/ 	.word	0x00000000
	.align		4
        /*001c*/ 	.word	0xfffffffc


//--------------------- .nv.constant3             --------------------------
	.section	.nv.constant3,"a",@progbits
	.align	8
.nv.constant3:
	.type		cSim,@object
	.size		cSim,(.L_0 - cSim)
cSim:
	.zero		1224
.L_0:


//--------------------- .nv.constant4             --------------------------
	.section	.nv.constant4,"a",@progbits
	.align	8
	.align		8
.nv.constant4:
        /*0000*/ 	.dword	_ZTVN10__cxxabiv117__class_type_infoE
	.align		8
        /*0008*/ 	.dword	_ZTVN10__cxxabiv120__si_class_type_infoE
	.align		8
        /*0010*/ 	.dword	_ZTVSt9exception
	.align		8
        /*0018*/ 	.dword	_ZTVN6OpenMM15OpenMMExceptionE


//--------------------- .text._Z19kApplySettle_kernelv --------------------------
	.section	.text._Z19kApplySettle_kernelv,"ax",@progbits
	.align	128
.text._Z19kApplySettle_kernelv:
        .type           _Z19kApplySettle_kernelv,@function
        .size           _Z19kApplySettle_kernelv,(.L_x_2 - _Z19kApplySettle_kernelv)
        .other          _Z19kApplySettle_kernelv,@"STO_CUDA_ENTRY STV_DEFAULT"
_Z19kApplySettle_kernelv:
[----:B------:R-:W-:Y:S01]  /*0000*/  LDC R1, c[0x0][0x37c] ;  /* 0x0000df00ff017b82 */ /* 0x000fe20000000800 */
[----:B------:R-:W0:Y:S01]  /*0010*/  S2R R3, SR_CTAID.X ;  /* 0x0000000000037919 */ /* 0x000e220000002500 */
[----:B------:R-:W1:Y:S01]  /*0020*/  LDCU UR4, c[0x0][0x360] ;  /* 0x00006c00ff0477ac */ /* 0x000e620008000800 */
[----:B------:R-:W2:Y:S01]  /*0030*/  S2R R0, SR_TID.X ;  /* 0x0000000000007919 */ /* 0x000ea20000002100 */
[----:B------:R-:W3:Y:S01]  /*0040*/  LDCU UR5, c[0x3][0x360] ;  /* 0x00c06c00ff0577ac */ /* 0x000ee20008000800 */
[----:B-1----:R-:W-:Y:S01]  /*0050*/  ULOP3.LUT UR4, UR4, 0xffff, URZ, 0xc0, !UPT ;  /* 0x0000ffff04047892 */ /* 0x002fe2000f8ec0ff */
[----:B0-----:R-:W-:Y:S02]  /*0060*/  LOP3.LUT R3, R3, 0xffff, RZ, 0xc0, !PT ;  /* 0x0000ffff03037812 */ /* 0x001fe400078ec0ff */
[----:B--2---:R-:W-:-:S05]  /*0070*/  LOP3.LUT R0, R0, 0xffff, RZ, 0xc0, !PT ;  /* 0x0000ffff00007812 */ /* 0x004fca00078ec0ff */
[----:B------:R-:W-:-:S05]  /*0080*/  IMAD R44, R3, UR4, R0 ;  /* 0x00000004032c7c24 */ /* 0x000fca000f8e0200 */
[----:B---3--:R-:W-:-:S13]  /*0090*/  ISETP.GE.U32.AND P0, PT, R44, UR5, PT ;  /* 0x000000052c007c0c */ /* 0x008fda000bf06070 */
[----:B------:R-:W-:Y:S05]  /*00a0*/  @P0 EXIT ;  /* 0x000000000000094d */ /* 0x000fea0003800000 */
[----:B------:R-:W0:Y:S01]  /*00b0*/  LDC R45, c[0x0][0x370] ;  /* 0x0000dc00ff2d7b82 */ /* 0x000e220000000800 */
[----:B------:R-:W1:Y:S07]  /*00c0*/  LDCU.64 UR6, c[0x0][0x358] ;  /* 0x00006b00ff0677ac */ /* 0x000e6e0008000a00 */
[----:B------:R-:W2:Y:S08]  /*00d0*/  LDC.64 R34, c[0x3][0x3a0] ;  /* 0x00c0e800ff227b82 */ /* 0x000eb00000000a00 */
[----:B------:R-:W3:Y:S08]  /*00e0*/  LDC.64 R32, c[0x3][0x3a8] ;  /* 0x00c0ea00ff207b82 */ /* 0x000ef00000000a00 */
[----:B------:R-:W4:Y:S01]  /*00f0*/  LDC.64 R2, c[0x3][0x448] ;  /* 0x00c11200ff027b82 */ /* 0x000f220000000a00 */
[----:B0-----:R-:W-:-:S05]  /*0100*/  LOP3.LUT R45, R45, 0xffff, RZ, 0xc0, !PT ;  /* 0x0000ffff2d2d7812 */ /* 0x001fca00078ec0ff */
[----:B------:R-:W-:Y:S02]  /*0110*/  IMAD R45, R45, UR4, RZ ;  /* 0x000000042d2d7c24 */ /* 0x000fe4000f8e02ff */
[----:B------:R-:W0:Y:S01]  /*0120*/  LDC.64 R28, c[0x3][0x450] ;  /* 0x00c11400ff1c7b82 */ /* 0x000e220000000a00 */
[----:B--2---:R-:W-:-:S07]  /*0130*/  IMAD.WIDE.U32 R34, R44, 0x10, R34 ;  /* 0x000000102c227825 */ /* 0x004fce00078e0022 */
[----:B------:R-:W2:Y:S01]  /*0140*/  LDC.64 R30, c[0x3][0x458] ;  /* 0x00c11600ff1e7b82 */ /* 0x000ea20000000a00 */
[----:B-1-3--:R-:W-:-:S07]  /*0150*/  IMAD.WIDE.U32 R32, R44, 0x8, R32 ;  /* 0x000000082c207825 */ /* 0x00afce00078e0020 */
.L_x_0:
[----:B-1----:R-:W0:Y:S04]  /*0160*/  LDG.E.128 R4, desc[UR6][R34.64] ;  /* 0x0000000622047981 */ /* 0x002e28000c1e1d00 */
[----:B------:R-:W3:Y:S01]  /*0170*/  LDG.E.64 R42, desc[UR6][R32.64] ;  /* 0x00000006202a7981 */ /* 0x000ee2000c1e1b00 */
[----:B0-----:R-:W-:-:S04]  /*0180*/  IMAD.WIDE R20, R4, 0x10, R28 ;  /* 0x0000001004147825 */ /* 0x001fc800078e021c */
[--C-:B------:R-:W-:Y:S02]  /*0190*/  IMAD.WIDE R24, R5, 0x10, R28.reuse ;  /* 0x0000001005187825 */ /* 0x100fe400078e021c */
[----:B------:R-:W5:Y:S02]  /*01a0*/  LDG.E.128 R20, desc[UR6][R20.64] ;  /* 0x0000000614147981 */ /* 0x000f64000c1e1d00 */
[----:B------:R-:W-:Y:S02]  /*01b0*/  IMAD.WIDE R16, R6, 0x10, R28 ;  /* 0x0000001006107825 */ /* 0x000fe400078e021c */
[----:B------:R-:W5:Y:S04]  /*01c0*/  LDG.E.128 R24, desc[UR6][R24.64] ;  /* 0x0000000618187981 */ /* 0x000f68000c1e1d00 */
[----:B------:R-:W3:Y:S01]  /*01d0*/  LDG.E.128 R16, desc[UR6][R16.64] ;  /* 0x0000000610107981 */ /* 0x000ee2000c1e1d00 */
[----:B--2---:R-:W-:-:S04]  /*01e0*/  IMAD.WIDE R8, R4, 0x10, R30 ;  /* 0x0000001004087825 */ /* 0x004fc800078e021e */
[C-C-:B------:R-:W-:Y:S01]  /*01f0*/  IMAD.WIDE R46, R5.reuse, 0x10, R30.reuse ;  /* 0x00000010052e7825 */ /* 0x140fe200078e021e */
[----:B------:R-:W2:Y:S03]  /*0200*/  LDG.E R53, desc[UR6][R8.64+0xc] ;  /* 0x00000c0608357981 */ /* 0x000ea6000c1e1900 */
[----:B------:R-:W-:Y:S01]  /*0210*/  IMAD.WIDE R48, R6, 0x10, R30 ;  /* 0x0000001006307825 */ /* 0x000fe200078e021e */
[----:B------:R-:W2:Y:S04]  /*0220*/  LDG.E R55, desc[UR6][R46.64+0xc] ;  /* 0x00000c062e377981 */ /* 0x000ea8000c1e1900 */
[----:B------:R0:W2:Y:S01]  /*0230*/  LDG.E R54, desc[UR6][R48.64+0xc] ;  /* 0x00000c0630367981 */ /* 0x0000a2000c1e1900 */
[----:B----4-:R-:W-:-:S04]  /*0240*/  IMAD.WIDE R40, R5, 0x10, R2 ;  /* 0x0000001005287825 */ /* 0x010fc800078e0202 */
[----:B------:R-:W-:-:S04]  /*0250*/  IMAD.WIDE R38, R6, 0x10, R2 ;  /* 0x0000001006267825 */ /* 0x000fc800078e0202 */
[----:B------:R-:W-:Y:S01]  /*0260*/  IMAD.WIDE R36, R4, 0x10, R2 ;  /* 0x0000001004247825 */ /* 0x000fe200078e0202 */
[----:B------:R-:W4:Y:S04]  /*0270*/  LDG.E.128 R8, desc[UR6][R38.64] ;  /* 0x0000000626087981 */ /* 0x000f28000c1e1d00 */
[----:B------:R-:W4:Y:S04]  /*0280*/  LDG.E.128 R4, desc[UR6][R40.64] ;  /* 0x0000000628047981 */ /* 0x000f28000c1e1d00 */
[----:B------:R-:W4:Y:S01]  /*0290*/  LDG.E.128 R12, desc[UR6][R36.64] ;  /* 0x00000006240c7981 */ /* 0x000f22000c1e1d00 */
[C---:B-----5:R-:W-:Y:S01]  /*02a0*/  FADD.FTZ R23, -R20.reuse, R24 ;  /* 0x0000001814177221 */ /* 0x060fe20000010100 */
[C---:B------:R-:W-:Y:S01]  /*02b0*/  FADD.FTZ R24, -R21.reuse, R25 ;  /* 0x0000001915187221 */ /* 0x040fe20000010100 */
[----:B---3--:R-:W-:Y:S01]  /*02c0*/  FADD.FTZ R25, -R20, R16 ;  /* 0x0000001014197221 */ /* 0x008fe20000010100 */
[C---:B------:R-:W-:Y:S01]  /*02d0*/  FADD.FTZ R16, -R21.reuse, R17 ;  /* 0x0000001115107221 */ /* 0x040fe20000010100 */
[C---:B------:R-:W-:Y:S01]  /*02e0*/  FADD.FTZ R19, -R22.reuse, R26 ;  /* 0x0000001a16137221 */ /* 0x040fe20000010100 */
[----:B------:R-:W-:Y:S01]  /*02f0*/  FADD.FTZ R17, -R22, R18 ;  /* 0x0000001216117221 */ /* 0x000fe20000010100 */
[----:B------:R-:W-:Y:S01]  /*0300*/  FADD.FTZ R20, R20, -R20 ;  /* 0x8000001414147221 */ /* 0x000fe20000010000 */
[----:B------:R-:W-:Y:S01]  /*0310*/  FADD.FTZ R22, R22, -R22 ;  /* 0x8000001616167221 */ /* 0x000fe20000010000 */
[----:B------:R-:W-:-:S02]  /*0320*/  FADD.FTZ R21, R21, -R21 ;  /* 0x8000001515157221 */ /* 0x000fc40000010000 */
[----:B0-----:R-:W-:Y:S01]  /*0330*/  FADD.FTZ R48, R23, -R20 ;  /* 0x8000001417307221 */ /* 0x001fe20000010000 */
[--C-:B------:R-:W-:Y:S01]  /*0340*/  FADD.FTZ R47, R17, -R22.reuse ;  /* 0x80000016112f7221 */ /* 0x100fe20000010000 */
[----:B------:R-:W-:Y:S01]  /*0350*/  FADD.FTZ R46, R19, -R22 ;  /* 0x80000016132e7221 */ /* 0x000fe20000010000 */
[----:B------:R-:W-:Y:S01]  /*0360*/  FADD.FTZ R27, R25, -R20 ;  /* 0x80000014191b7221 */ /* 0x000fe20000010000 */
[--C-:B------:R-:W-:Y:S01]  /*0370*/  FADD.FTZ R26, R16, -R21.reuse ;  /* 0x80000015101a7221 */ /* 0x100fe20000010000 */
[-C--:B------:R-:W-:Y:S01]  /*0380*/  FMUL.FTZ R50, R48, R47.reuse ;  /* 0x0000002f30327220 */ /* 0x080fe20000410000 */
[----:B------:R-:W-:Y:S02]  /*0390*/  FADD.FTZ R18, R24, -R21 ;  /* 0x8000001518127221 */ /* 0x000fe40000010000 */
[-C--:B------:R-:W-:Y:S01]  /*03a0*/  FMUL.FTZ R51, R26, R46.reuse ;  /* 0x0000002e1a337220 */ /* 0x080fe20000410000 */
[C---:B------:R-:W-:Y:S01]  /*03b0*/  FFMA.FTZ R50, R27.reuse, R46, -R50 ;  /* 0x0000002e1b327223 */ /* 0x040fe20000010832 */
[----:B--2---:R-:W-:Y:S01]  /*03c0*/  MUFU.RCP R53, R53 ;  /* 0x0000003500357308 */ /* 0x004fe20000001000 */
[----:B------:R-:W-:Y:S01]  /*03d0*/  FMUL.FTZ R49, R27, R18 ;  /* 0x000000121b317220 */ /* 0x000fe20000410000 */
[----:B------:R-:W-:Y:S01]  /*03e0*/  FFMA.FTZ R51, R18, R47, -R51 ;  /* 0x0000002f12337223 */ /* 0x000fe20000010833 */
[----:B------:R-:W-:-:S05]  /*03f0*/  FMUL.FTZ R0, R50, R50 ;  /* 0x0000003232007220 */ /* 0x000fca0000410000 */
[----:B------:R-:W0:Y:S01]  /*0400*/  MUFU.RCP R55, R55 ;  /* 0x0000003700377308 */ /* 0x000e220000001000 */
[----:B------:R-:W-:Y:S01]  /*0410*/  FFMA.FTZ R52, R48, R26, -R49 ;  /* 0x0000001a30347223 */ /* 0x000fe20000010831 */
[----:B------:R-:W-:Y:S01]  /*0420*/  FFMA.FTZ R57, R51, R51, R0 ;  /* 0x0000003333397223 */ /* 0x000fe20000010000 */
[----:B------:R-:W-:-:S05]  /*0430*/  FMUL.FTZ R49, R43, 0.5 ;  /* 0x3f0000002b317820 */ /* 0x000fca0000410000 */
[----:B------:R-:W1:Y:S01]  /*0440*/  MUFU.RCP R54, R54 ;  /* 0x0000003600367308 */ /* 0x000e620000001000 */
[----:B------:R-:W-:Y:S01]  /*0450*/  FFMA.FTZ R56, R52, R52, R57 ;  /* 0x0000003434387223 */ /* 0x000fe20000010039 */
[----:B------:R-:W-:-:S04]  /*0460*/  FMUL.FTZ R57, R49, R49 ;  /* 0x0000003131397220 */ /* 0x000fc80000410000 */
[----:B------:R-:W-:Y:S02]  /*0470*/  FFMA.FTZ R0, R42, R42, -R57 ;  /* 0x0000002a2a007223 */ /* 0x000fe40000010839 */
[----:B------:R-:W2:Y:S01]  /*0480*/  MUFU.SQRT R59, R56 ;  /* 0x00000038003b7308 */ /* 0x000ea20000002000 */
[----:B0-----:R-:W-:-:S07]  /*0490*/  FADD.FTZ R57, R53, R55 ;  /* 0x0000003735397221 */ /* 0x001fce0000010000 */
[----:B------:R-:W0:Y:S01]  /*04a0*/  MUFU.SQRT R0, R0 ;  /* 0x0000000000007308 */ /* 0x000e220000002000 */
[----:B-1----:R-:W-:Y:S01]  /*04b0*/  FADD.FTZ R42, R54, R57 ;  /* 0x00000039362a7221 */ /* 0x002fe20000010000 */
[----:B----4-:R-:W-:-:S06]  /*04c0*/  FADD.FTZ R58, R5, R24 ;  /* 0x00000018053a7221 */ /* 0x010fcc0000010000 */
[----:B------:R-:W1:Y:S01]  /*04d0*/  MUFU.RCP R42, R42 ;  /* 0x0000002a002a7308 */ /* 0x000e620000001000 */
[----:B------:R-:W-:Y:S01]  /*04e0*/  FADD.FTZ R65, R9, R16 ;  /* 0x0000001009417221 */ /* 0x000fe20000010000 */
[----:B------:R-:W-:Y:S01]  /*04f0*/  FADD.FTZ R60, R4, R23 ;  /* 0x00000017043c7221 */ /* 0x000fe20000010000 */
[----:B------:R-:W-:Y:S01]  /*0500*/  FADD.FTZ R9, R55, R54 ;  /* 0x0000003637097221 */ /* 0x000fe20000010000 */
[----:B------:R-:W-:Y:S01]  /*0510*/  FADD.FTZ R64, R13, R21 ;  /* 0x000000150d407221 */ /* 0x000fe20000010000 */
[----:B------:R-:W-:-:S03]  /*0520*/  FMUL.FTZ R4, R55, R58 ;  /* 0x0000003a37047220 */ /* 0x000fc60000410000 */
[----:B--2---:R2:W3:Y:S01]  /*0530*/  MUFU.RCP R57, R59 ;  /* 0x0000003b00397308 */ /* 0x0044e20000001000 */
[----:B------:R-:W-:Y:S01]  /*0540*/  FADD.FTZ R12, R12, R20 ;  /* 0x000000140c0c7221 */ /* 0x000fe20000010000 */
[----:B------:R-:W-:Y:S01]  /*0550*/  FMUL.FTZ R5, R55, R60 ;  /* 0x0000003c37057220 */ /* 0x000fe20000410000 */
[----:B0-----:R-:W-:Y:S01]  /*0560*/  FMUL.FTZ R13, R9, R0 ;  /* 0x00000000090d7220 */ /* 0x001fe20000410000 */
[C---:B------:R-:W-:Y:S01]  /*0570*/  FFMA.FTZ R9, R53.reuse, R64, R4 ;  /* 0x0000004035097223 */ /* 0x040fe20000010004 */
[----:B------:R-:W-:Y:S01]  /*0580*/  FADD.FTZ R56, R6, R19 ;  /* 0x0000001306387221 */ /* 0x000fe20000010000 */
[----:B------:R-:W-:Y:S01]  /*0590*/  FFMA.FTZ R4, R53, R12, R5 ;  /* 0x0000000c35047223 */ /* 0x000fe20000010005 */
[----:B------:R-:W-:Y:S01]  /*05a0*/  FADD.FTZ R61, R8, R25 ;  /* 0x00000019083d7221 */ /* 0x000fe20000010000 */
[----:B------:R-:W-:Y:S01]  /*05b0*/  FFMA.FTZ R5, R54, R65, R9 ;  /* 0x0000004136057223 */ /* 0x000fe20000010009 */
[----:B-1----:R-:W-:Y:S01]  /*05c0*/  FMUL.FTZ R9, R13, R42 ;  /* 0x0000002a0d097220 */ /* 0x002fe20000410000 */
[----:B------:R-:W-:Y:S01]  /*05d0*/  FADD.FTZ R14, R14, R22 ;  /* 0x000000160e0e7221 */ /* 0x000fe20000010000 */
[----:B------:R-:W-:Y:S01]  /*05e0*/  FMUL.FTZ R55, R55, R56 ;  /* 0x0000003837377220 */ /* 0x000fe20000410000 */
[----:B--2---:R-:W-:Y:S01]  /*05f0*/  FFMA.FTZ R59, -R5, R42, R64 ;  /* 0x0000002a053b7223 */ /* 0x004fe20000010140 */
[----:B------:R-:W-:Y:S01]  /*0600*/  FFMA.FTZ R13, R54, R61, R4 ;  /* 0x0000003d360d7223 */ /* 0x000fe20000010004 */
[----:B------:R-:W0:Y:S01]  /*0610*/  MUFU.RCP R64, R9 ;  /* 0x0000000900407308 */ /* 0x000e220000001000 */
[----:B------:R-:W-:Y:S01]  /*0620*/  FFMA.FTZ R53, R53, R14, R55 ;  /* 0x0000000e35357223 */ /* 0x000fe20000010037 */
[----:B------:R-:W-:Y:S01]  /*0630*/  FADD.FTZ R62, R10, R17 ;  /* 0x000000110a3e7221 */ /* 0x000fe20000010000 */
[-C--:B---3--:R-:W-:Y:S01]  /*0640*/  FMUL.FTZ R4, R50, R57.reuse ;  /* 0x0000003932047220 */ /* 0x088fe20000410000 */
[----:B------:R-:W-:Y:S01]  /*0650*/  FFMA.FTZ R55, -R13, R42, R12 ;  /* 0x0000002a0d377223 */ /* 0x000fe2000001010c */
[-C--:B------:R-:W-:Y:S01]  /*0660*/  FMUL.FTZ R6, R51, R57.reuse ;  /* 0x0000003933067220 */ /* 0x080fe20000410000 */
[----:B------:R-:W-:Y:S01]  /*0670*/  FFMA.FTZ R53, R54, R62, R53 ;  /* 0x0000003e36357223 */ /* 0x000fe20000010035 */
[----:B------:R-:W-:Y:S01]  /*0680*/  FMUL.FTZ R8, R59, R4 ;  /* 0x000000043b087220 */ /* 0x000fe20000410000 */
[----:B------:R-:W-:-:S02]  /*0690*/  FMUL.FTZ R10, R52, R57 ;  /* 0x00000039340a7220 */ /* 0x000fc40000410000 */
[----:B------:R-:W-:Y:S01]  /*06a0*/  FFMA.FTZ R63, -R53, R42, R14 ;  /* 0x0000002a353f7223 */ /* 0x000fe2000001010e */
[----:B------:R-:W-:-:S04]  /*06b0*/  FFMA.FTZ R8, R55, R6, R8 ;  /* 0x0000000637087223 */ /* 0x000fc80000010008 */
[----:B------:R-:W-:-:S04]  /*06c0*/  FFMA.FTZ R57, R63, R10, R8 ;  /* 0x0000000a3f397223 */ /* 0x000fc80000010008 */
[----:B0-----:R-:W-:-:S04]  /*06d0*/  FMUL.FTZ R54, R57, R64 ;  /* 0x0000004039367220 */ /* 0x001fc80000410000 */
[----:B------:R-:W-:-:S06]  /*06e0*/  FFMA.FTZ R8, -R54, R54, 1 ;  /* 0x3f80000036087423 */ /* 0x000fcc0000010136 */
[----:B------:R-:W0:Y:S01]  /*06f0*/  MUFU.SQRT R8, R8 ;  /* 0x0000000800087308 */ /* 0x000e220000002000 */
[----:B------:R-:W-:Y:S01]  /*0700*/  FMUL.FTZ R67, R51, R59 ;  /* 0x0000003b33437220 */ /* 0x000fe20000410000 */
[----:B------:R-:W-:-:S03]  /*0710*/  FMUL.FTZ R12, R52, R55 ;  /* 0x00000037340c7220 */ /* 0x000fc60000410000 */
[C---:B------:R-:W-:Y:S01]  /*0720*/  FFMA.FTZ R14, R50.reuse, R55, -R67 ;  /* 0x00000037320e7223 */ /* 0x040fe20000010843 */
[----:B------:R-:W-:Y:S01]  /*0730*/  FADD.FTZ R67, R49, R49 ;  /* 0x0000003131437221 */ /* 0x000fe20000010000 */
[-C--:B------:R-:W-:Y:S01]  /*0740*/  FMUL.FTZ R69, R50, R63.reuse ;  /* 0x0000003f32457220 */ /* 0x080fe20000410000 */
[----:B------:R-:W-:Y:S01]  /*0750*/  FFMA.FTZ R12, R51, R63, -R12 ;  /* 0x0000003f330c7223 */ /* 0x000fe2000001080c */
[CC--:B------:R-:W-:Y:S01]  /*0760*/  FFMA.FTZ R63, -R5.reuse, R42.reuse, R58 ;  /* 0x0000002a053f7223 */ /* 0x0c0fe2000001013a */
[----:B------:R-:W-:Y:S01]  /*0770*/  FFMA.FTZ R65, -R5, R42, R65 ;  /* 0x0000002a05417223 */ /* 0x000fe20000010141 */
[----:B------:R-:W-:Y:S01]  /*0780*/  FFMA.FTZ R55, R52, R59, -R69 ;  /* 0x0000003b34377223 */ /* 0x000fe20000010845 */
[----:B0-----:R-:W-:Y:S01]  /*0790*/  FMUL.FTZ R75, R67, R8 ;  /* 0x00000008434b7220 */ /* 0x001fe20000410000 */
[-C--:B------:R-:W-:Y:S01]  /*07a0*/  FFMA.FTZ R67, -R53, R42.reuse, R56 ;  /* 0x0000002a35437223 */ /* 0x080fe20000010138 */
[CC--:B------:R-:W-:Y:S01]  /*07b0*/  FFMA.FTZ R59, -R13.reuse, R42.reuse, R60 ;  /* 0x0000002a0d3b7223 */ /* 0x0c0fe2000001013c */
[----:B------:R-:W-:Y:S01]  /*07c0*/  FFMA.FTZ R61, -R13, R42, R61 ;  /* 0x0000002a0d3d7223 */ /* 0x000fe2000001013d */
[-C--:B------:R-:W-:Y:S01]  /*07d0*/  FMUL.FTZ R56, R63, R4.reuse ;  /* 0x000000043f387220 */ /* 0x080fe20000410000 */
[----:B------:R-:W-:Y:S01]  /*07e0*/  FMUL.FTZ R58, R65, R4 ;  /* 0x00000004413a7220 */ /* 0x000fe20000410000 */
[----:B------:R-:W0:Y:S01]  /*07f0*/  MUFU.RCP R75, R75 ;  /* 0x0000004b004b7308 */ /* 0x000e220000001000 */
[----:B------:R-:W-:Y:S01]  /*0800*/  FFMA.FTZ R69, -R53, R42, R62 ;  /* 0x0000002a35457223 */ /* 0x000fe2000001013e */
[-C--:B------:R-:W-:Y:S01]  /*0810*/  FFMA.FTZ R56, R59, R6.reuse, R56 ;  /* 0x000000063b387223 */ /* 0x080fe20000010038 */
[----:B------:R-:W-:Y:S01]  /*0820*/  FFMA.FTZ R58, R61, R6, R58 ;  /* 0x000000063d3a7223 */ /* 0x000fe2000001003a */
[----:B------:R-:W-:-:S02]  /*0830*/  FMUL.FTZ R62, R51, R14 ;  /* 0x0000000e333e7220 */ /* 0x000fc40000410000 */
[-C--:B------:R-:W-:Y:S01]  /*0840*/  FFMA.FTZ R71, R67, R10.reuse, R56 ;  /* 0x0000000a43477223 */ /* 0x080fe20000010038 */
[----:B------:R-:W-:Y:S01]  /*0850*/  FFMA.FTZ R73, R69, R10, R58 ;  /* 0x0000000a45497223 */ /* 0x000fe2000001003a */
[-C--:B------:R-:W-:Y:S01]  /*0860*/  FMUL.FTZ R77, R52, R12.reuse ;  /* 0x0000000c344d7220 */ /* 0x080fe20000410000 */
[----:B------:R-:W-:Y:S01]  /*0870*/  FMUL.FTZ R60, R12, R12 ;  /* 0x0000000c0c3c7220 */ /* 0x000fe20000410000 */
[-C--:B------:R-:W-:Y:S01]  /*0880*/  FFMA.FTZ R56, R52, R55.reuse, -R62 ;  /* 0x0000003734387223 */ /* 0x080fe2000001083e */
[----:B------:R-:W-:Y:S01]  /*0890*/  FADD.FTZ R58, R71, -R73 ;  /* 0x80000049473a7221 */ /* 0x000fe20000010000 */
[C---:B------:R-:W-:Y:S01]  /*08a0*/  FFMA.FTZ R52, R50.reuse, R14, -R77 ;  /* 0x0000000e32347223 */ /* 0x040fe2000001084d */
[-C--:B------:R-:W-:Y:S01]  /*08b0*/  FFMA.FTZ R60, R55, R55.reuse, R60 ;  /* 0x00000037373c7223 */ /* 0x080fe2000001003c */
[----:B------:R-:W-:Y:S01]  /*08c0*/  FMUL.FTZ R50, R50, R55 ;  /* 0x0000003732327220 */ /* 0x000fe20000410000 */
[----:B0-----:R-:W-:Y:S01]  /*08d0*/  FMUL.FTZ R62, R58, R75 ;  /* 0x0000004b3a3e7220 */ /* 0x001fe20000410000 */
[----:B------:R-:W-:Y:S01]  /*08e0*/  FMUL.FTZ R75, R56, R56 ;  /* 0x00000038384b7220 */ /* 0x000fe20000410000 */
[----:B------:R-:W-:Y:S01]  /*08f0*/  FFMA.FTZ R64, R14, R14, R60 ;  /* 0x0000000e0e407223 */ /* 0x000fe2000001003c */
[----:B------:R-:W-:Y:S01]  /*0900*/  FFMA.FTZ R51, R51, R12, -R50 ;  /* 0x0000000c33337223 */ /* 0x000fe20000010832 */
[----:B------:R-:W-:Y:S01]  /*0910*/  FFMA.FTZ R60, -R62, R62, 1 ;  /* 0x3f8000003e3c7423 */ /* 0x000fe2000001013e */
[----:B------:R-:W-:-:S04]  /*0920*/  FFMA.FTZ R50, R52, R52, R75 ;  /* 0x0000003434327223 */ /* 0x000fc8000001004b */
[----:B------:R-:W-:Y:S01]  /*0930*/  FFMA.FTZ R66, R51, R51, R50 ;  /* 0x0000003333427223 */ /* 0x000fe20000010032 */
[----:B------:R-:W0:Y:S01]  /*0940*/  MUFU.SQRT R60, R60 ;  /* 0x0000003c003c7308 */ /* 0x000e220000002000 */
[----:B------:R-:W-:Y:S01]  /*0950*/  FADD.FTZ R0, R0, -R9 ;  /* 0x8000000900007221 */ /* 0x000fe20000010000 */
[----:B------:R-:W-:-:S06]  /*0960*/  FMUL.FTZ R62, R49, R62 ;  /* 0x0000003e313e7220 */ /* 0x000fcc0000410000 */
[----:B------:R1:W2:Y:S01]  /*0970*/  MUFU.SQRT R77, R64 ;  /* 0x00000040004d7308 */ /* 0x0002a20000002000 */
[----:B------:R-:W-:-:S07]  /*0980*/  FMUL.FTZ R75, R0, R8 ;  /* 0x00000008004b7220 */ /* 0x000fce0000410000 */
[----:B------:R-:W3:Y:S01]  /*0990*/  MUFU.SQRT R50, R66 ;  /* 0x0000004200327308 */ /* 0x000ee20000002000 */
[CC--:B-1----:R-:W-:Y:S01]  /*09a0*/  FMUL.FTZ R64, R54.reuse, R62.reuse ;  /* 0x0000003e36407220 */ /* 0x0c2fe20000410000 */
[----:B------:R-:W-:-:S03]  /*09b0*/  FFMA.FTZ R75, R54, R62, -R75 ;  /* 0x0000003e364b7223 */ /* 0x000fc6000001084b */
[----:B------:R-:W-:Y:S01]  /*09c0*/  FFMA.FTZ R0, R0, R8, R64 ;  /* 0x0000000800007223 */ /* 0x000fe20000010040 */
[----:B0-----:R-:W-:-:S03]  /*09d0*/  FMUL.FTZ R49, R49, R60 ;  /* 0x0000003c31317220 */ /* 0x001fc60000410000 */
[----:B------:R-:W-:Y:S01]  /*09e0*/  FADD.FTZ R54, R75, R0 ;  /* 0x000000004b367221 */ /* 0x000fe20000010000 */
[----:B--2---:R-:W0:Y:S01]  /*09f0*/  MUFU.RCP R77, R77 ;  /* 0x0000004d004d7308 */ /* 0x004e220000001000 */
[----:B------:R-:W-:Y:S02]  /*0a00*/  FMUL.FTZ R60, R49, R49 ;  /* 0x00000031313c7220 */ /* 0x000fe40000410000 */
[----:B------:R-:W-:-:S05]  /*0a10*/  FMUL.FTZ R54, R54, R54 ;  /* 0x0000003636367220 */ /* 0x000fca0000410000 */
[----:B---3--:R-:W1:Y:S01]  /*0a20*/  MUFU.RCP R50, R50 ;  /* 0x0000003200327308 */ /* 0x008e620000001000 */
[----:B------:R-:W-:-:S04]  /*0a30*/  FFMA.FTZ R54, R60, 4, R54 ;  /* 0x408000003c367823 */ /* 0x000fc80000010036 */
[----:B------:R-:W-:-:S04]  /*0a40*/  FFMA.FTZ R54, R58, R58, R54 ;  /* 0x0000003a3a367223 */ /* 0x000fc80000010036 */
[----:B------:R-:W-:Y:S01]  /*0a50*/  FFMA.FTZ R60, R60, 4, -R54 ;  /* 0x408000003c3c7823 */ /* 0x000fe20000010836 */
[-C--:B0-----:R-:W-:Y:S01]  /*0a60*/  FMUL.FTZ R12, R12, R77.reuse ;  /* 0x0000004d0c0c7220 */ /* 0x081fe20000410000 */
[----:B------:R-:W-:Y:S02]  /*0a70*/  FMUL.FTZ R54, R55, R77 ;  /* 0x0000004d37367220 */ /* 0x000fe40000410000 */
[----:B------:R-:W-:Y:S01]  /*0a80*/  FFMA.FTZ R60, R43, R43, R60 ;  /* 0x0000002b2b3c7223 */ /* 0x000fe2000001003c */
[----:B-1----:R-:W-:Y:S01]  /*0a90*/  FMUL.FTZ R56, R56, R50 ;  /* 0x0000003238387220 */ /* 0x002fe20000410000 */
[----:B------:R-:W-:-:S03]  /*0aa0*/  FMUL.FTZ R43, R18, R12 ;  /* 0x0000000c122b7220 */ /* 0x000fc60000410000 */
[----:B------:R-:W-:Y:S02]  /*0ab0*/  FMUL.FTZ R55, R18, R56 ;  /* 0x0000003812377220 */ /* 0x000fe40000410000 */
[----:B------:R-:W0:Y:S01]  /*0ac0*/  MUFU.SQRT R18, R60 ;  /* 0x0000003c00127308 */ /* 0x000e220000002000 */
[-C--:B------:R-:W-:Y:S01]  /*0ad0*/  FMUL.FTZ R52, R52, R50.reuse ;  /* 0x0000003234347220 */ /* 0x080fe20000410000 */
[----:B------:R-:W-:Y:S01]  /*0ae0*/  FMUL.FTZ R50, R51, R50 ;  /* 0x0000003233327220 */ /* 0x000fe20000410000 */
[----:B------:R-:W-:Y:S01]  /*0af0*/  FMUL.FTZ R51, R26, R56 ;  /* 0x000000381a337220 */ /* 0x000fe20000410000 */
[C---:B------:R-:W-:Y:S01]  /*0b00*/  FFMA.FTZ R43, R48.reuse, R54, R43 ;  /* 0x00000036302b7223 */ /* 0x040fe2000001002b */
[----:B------:R-:W-:Y:S01]  /*0b10*/  FFMA.FTZ R55, R48, R52, R55 ;  /* 0x0000003430377223 */ /* 0x000fe20000010037 */
[----:B------:R-:W-:Y:S01]  /*0b20*/  FMUL.FTZ R48, R26, R12 ;  /* 0x0000000c1a307220 */ /* 0x000fe20000410000 */
[----:B------:R-:W-:Y:S01]  /*0b30*/  FMUL.FTZ R14, R14, R77 ;  /* 0x0000004d0e0e7220 */ /* 0x000fe20000410000 */
[----:B------:R-:W-:Y:S01]  /*0b40*/  FFMA.FTZ R26, R27, R52, R51 ;  /* 0x000000341b1a7223 */ /* 0x000fe20000010033 */
[----:B------:R-:W-:Y:S01]  /*0b50*/  FADD.FTZ R51, R49, R49 ;  /* 0x0000003131337221 */ /* 0x000fe20000010000 */
[----:B------:R-:W-:Y:S01]  /*0b60*/  FMUL.FTZ R58, R63, R12 ;  /* 0x0000000c3f3a7220 */ /* 0x000fe20000410000 */
[----:B------:R-:W-:Y:S01]  /*0b70*/  FFMA.FTZ R48, R27, R54, R48 ;  /* 0x000000361b307223 */ /* 0x000fe20000010030 */
[C---:B------:R-:W-:Y:S01]  /*0b80*/  FFMA.FTZ R27, R46.reuse, R14, R43 ;  /* 0x0000000e2e1b7223 */ /* 0x040fe2000001002b */
[-C--:B------:R-:W-:Y:S01]  /*0b90*/  FFMA.FTZ R43, R46, R50.reuse, R55 ;  /* 0x000000322e2b7223 */ /* 0x080fe20000010037 */
[----:B------:R-:W-:Y:S01]  /*0ba0*/  FFMA.FTZ R26, R47, R50, R26 ;  /* 0x000000322f1a7223 */ /* 0x000fe2000001001a */
[----:B------:R-:W-:Y:S01]  /*0bb0*/  FFMA.FTZ R62, R59, R54, R58 ;  /* 0x000000363b3e7223 */ /* 0x000fe2000001003a */
[----:B0-----:R-:W-:Y:S01]  /*0bc0*/  FADD.FTZ R18, R18, -R51 ;  /* 0x8000003312127221 */ /* 0x001fe20000010000 */
[----:B------:R-:W-:Y:S01]  /*0bd0*/  FMUL.FTZ R63, R63, R56 ;  /* 0x000000383f3f7220 */ /* 0x000fe20000410000 */
[----:B------:R-:W-:Y:S01]  /*0be0*/  FFMA.FTZ R46, R47, R14, R48 ;  /* 0x0000000e2f2e7223 */ /* 0x000fe20000010030 */
[----:B------:R-:W-:Y:S01]  /*0bf0*/  FMUL.FTZ R58, R65, R12 ;  /* 0x0000000c413a7220 */ /* 0x000fe20000410000 */
[----:B------:R-:W-:Y:S01]  /*0c00*/  FFMA.FTZ R49, R18, -0.5, -R49 ;  /* 0xbf00000012317823 */ /* 0x000fe20000010831 */
[----:B------:R-:W-:Y:S01]  /*0c10*/  FADD.FTZ R48, R26, -R43 ;  /* 0x8000002b1a307221 */ /* 0x000fe20000010000 */
[----:B------:R-:W-:Y:S01]  /*0c20*/  FFMA.FTZ R63, R59, R52, R63 ;  /* 0x000000343b3f7223 */ /* 0x000fe2000001003f */
[----:B------:R-:W-:Y:S01]  /*0c30*/  FFMA.FTZ R62, R67, R14, R62 ;  /* 0x0000000e433e7223 */ /* 0x000fe2000001003e */
[----:B------:R-:W-:Y:S01]  /*0c40*/  FFMA.FTZ R51, R61, R54, R58 ;  /* 0x000000363d337223 */ /* 0x000fe2000001003a */
[----:B------:R-:W-:Y:S01]  /*0c50*/  FMUL.FTZ R58, R65, R56 ;  /* 0x00000038413a7220 */ /* 0x000fe20000410000 */
[----:B------:R-:W-:Y:S01]  /*0c60*/  FADD.FTZ R18, R27, -R46 ;  /* 0x8000002e1b127221 */ /* 0x000fe20000010000 */
[-C--:B------:R-:W-:Y:S01]  /*0c70*/  FMUL.FTZ R47, R48, R49.reuse ;  /* 0x00000031302f7220 */ /* 0x080fe20000410000 */
[----:B------:R-:W-:Y:S01]  /*0c80*/  FFMA.FTZ R60, R67, R50, R63 ;  /* 0x00000032433c7223 */ /* 0x000fe2000001003f */
[----:B------:R-:W-:Y:S01]  /*0c90*/  FMUL.FTZ R62, R43, R62 ;  /* 0x0000003e2b3e7220 */ /* 0x000fe20000410000 */
[----:B------:R-:W-:Y:S01]  /*0ca0*/  FFMA.FTZ R58, R61, R52, R58 ;  /* 0x000000343d3a7223 */ /* 0x000fe2000001003a */
[----:B------:R-:W-:Y:S01]  /*0cb0*/  FMUL.FTZ R18, R18, R49 ;  /* 0x0000003112127220 */ /* 0x000fe20000410000 */
[C---:B------:R-:W-:Y:S01]  /*0cc0*/  FFMA.FTZ R48, -R0.reuse, R27, R47 ;  /* 0x0000001b00307223 */ /* 0x040fe2000001012f */
[----:B------:R-:W-:Y:S01]  /*0cd0*/  FFMA.FTZ R47, R27, R60, -R62 ;  /* 0x0000003c1b2f7223 */ /* 0x000fe2000001083e */
[----:B------:R-:W-:Y:S01]  /*0ce0*/  FFMA.FTZ R27, R69, R50, R58 ;  /* 0x00000032451b7223 */ /* 0x000fe2000001003a */
[----:B------:R-:W-:Y:S01]  /*0cf0*/  FFMA.FTZ R43, -R0, R43, R18 ;  /* 0x0000002b002b7223 */ /* 0x000fe20000010112 */
[----:B------:R-:W-:Y:S01]  /*0d00*/  FFMA.FTZ R48, R75, R46, R48 ;  /* 0x0000002e4b307223 */ /* 0x000fe20000010030 */
[----:B------:R-:W-:Y:S01]  /*0d10*/  FFMA.FTZ R51, R69, R14, R51 ;  /* 0x0000000e45337223 */ /* 0x000fe20000010033 */
[----:B------:R-:W-:Y:S01]  /*0d20*/  FFMA.FTZ R27, R46, R27, R47 ;  /* 0x0000001b2e1b7223 */ /* 0x000fe2000001002f */
[----:B------:R-:W-:Y:S01]  /*0d30*/  FFMA.FTZ R43, R75, R26, R43 ;  /* 0x0000001a4b2b7223 */ /* 0x000fe2000001002b */
[----:B------:R-:W-:-:S02]  /*0d40*/  FMUL.FTZ R18, R48, R48 ;  /* 0x0000003030127220 */ /* 0x000fc40000410000 */
[----:B------:R-:W-:Y:S02]  /*0d50*/  FFMA.FTZ R27, -R26, R51, R27 ;  /* 0x000000331a1b7223 */ /* 0x000fe4000001011b */
[----:B------:R-:W-:-:S04]  /*0d60*/  FFMA.FTZ R18, R43, R43, R18 ;  /* 0x0000002b2b127223 */ /* 0x000fc80000010012 */
[----:B------:R-:W-:-:S04]  /*0d70*/  FFMA.FTZ R26, -R27, R27, R18 ;  /* 0x0000001b1b1a7223 */ /* 0x000fc80000010112 */
[----:B------:R-:W0:Y:S08]  /*0d80*/  MUFU.SQRT R47, R26 ;  /* 0x0000001a002f7308 */ /* 0x000e300000002000 */
[----:B------:R-:W1:Y:S01]  /*0d90*/  MUFU.RCP R51, R18 ;  /* 0x0000001200337308 */ /* 0x000e620000001000 */
[----:B0-----:R-:W-:-:S04]  /*0da0*/  FMUL.FTZ R48, R48, R47 ;  /* 0x0000002f30307220 */ /* 0x001fc80000410000 */
[----:B------:R-:W-:-:S04]  /*0db0*/  FFMA.FTZ R48, R43, R27, -R48 ;  /* 0x0000001b2b307223 */ /* 0x000fc80000010830 */
[----:B-1----:R-:W-:-:S04]  /*0dc0*/  FMUL.FTZ R48, R48, R51 ;  /* 0x0000003330307220 */ /* 0x002fc80000410000 */
[----:B------:R-:W-:-:S04]  /*0dd0*/  FFMA.FTZ R27, -R48, R48, 1 ;  /* 0x3f800000301b7423 */ /* 0x000fc80000010130 */
[----:B------:R-:W0:Y:S01]  /*0de0*/  MUFU.SQRT R46, R27 ;  /* 0x0000001b002e7308 */ /* 0x000e220000002000 */
[----:B------:R-:W-:Y:S01]  /*0df0*/  FMUL.FTZ R9, R9, R8 ;  /* 0x0000000809097220 */ /* 0x000fe20000410000 */
[-C--:B------:R-:W-:Y:S01]  /*0e00*/  FMUL.FTZ R58, R49, R48.reuse ;  /* 0x00000030313a7220 */ /* 0x080fe20000410000 */
[----:B------:R-:W-:Y:S02]  /*0e10*/  FFMA.FTZ R8, -R0, R48, -RZ ;  /* 0x0000003000087223 */ /* 0x000fe400000109ff */
[----:B0-----:R-:W-:Y:S01]  /*0e20*/  FMUL.FTZ R43, R46, R9 ;  /* 0x000000092e2b7220 */ /* 0x001fe20000410000 */
[C---:B------:R-:W-:Y:S01]  /*0e30*/  FFMA.FTZ R55, R75.reuse, R46, -R58 ;  /* 0x0000002e4b377223 */ /* 0x040fe2000001083a */
[----:B------:R-:W-:Y:S01]  /*0e40*/  FMUL.FTZ R75, R75, R48 ;  /* 0x000000304b4b7220 */ /* 0x000fe20000410000 */
[-C--:B------:R-:W-:Y:S01]  /*0e50*/  FMUL.FTZ R0, R0, R46.reuse ;  /* 0x0000002e00007220 */ /* 0x080fe20000410000 */
[-C--:B------:R-:W-:Y:S01]  /*0e60*/  FMUL.FTZ R27, R56, R43.reuse ;  /* 0x0000002b381b7220 */ /* 0x080fe20000410000 */
[----:B------:R-:W-:Y:S01]  /*0e70*/  FMUL.FTZ R47, R50, R43 ;  /* 0x0000002b322f7220 */ /* 0x000fe20000410000 */
[----:B------:R-:W-:Y:S01]  /*0e80*/  FMUL.FTZ R9, R48, R9 ;  /* 0x0000000930097220 */ /* 0x000fe20000410000 */
[----:B------:R-:W-:Y:S01]  /*0e90*/  FMUL.FTZ R43, R52, R43 ;  /* 0x0000002b342b7220 */ /* 0x000fe20000410000 */
[CC--:B------:R-:W-:Y:S01]  /*0ea0*/  FFMA.FTZ R51, R49.reuse, R46.reuse, -R8 ;  /* 0x0000002e31337223 */ /* 0x0c0fe20000010808 */
[C---:B------:R-:W-:Y:S01]  /*0eb0*/  FFMA.FTZ R75, R49.reuse, R46, R75 ;  /* 0x0000002e314b7223 */ /* 0x040fe2000001004b */
[----:B------:R-:W-:Y:S01]  /*0ec0*/  FFMA.FTZ R49, R49, R48, -R0 ;  /* 0x0000003031317223 */ /* 0x000fe20000010800 */
[-C--:B------:R-:W-:Y:S01]  /*0ed0*/  FFMA.FTZ R59, R54, -R9.reuse, R43 ;  /* 0x80000009363b7223 */ /* 0x080fe2000001002b */
[-C--:B------:R-:W-:Y:S01]  /*0ee0*/  FFMA.FTZ R27, R12, -R9.reuse, R27 ;  /* 0x800000090c1b7223 */ /* 0x080fe2000001001b */
[----:B------:R-:W-:Y:S01]  /*0ef0*/  FFMA.FTZ R47, R14, -R9, R47 ;  /* 0x800000090e2f7223 */ /* 0x000fe2000001002f */
[-C--:B------:R-:W-:Y:S01]  /*0f00*/  FMUL.FTZ R43, R56, R55.reuse ;  /* 0x00000037382b7220 */ /* 0x080fe20000410000 */
[----:B------:R-:W-:Y:S01]  /*0f10*/  FMUL.FTZ R9, R52, R55 ;  /* 0x0000003734097220 */ /* 0x000fe20000410000 */
[-C--:B------:R-:W-:Y:S01]  /*0f20*/  FMUL.FTZ R56, R56, R49.reuse ;  /* 0x0000003138387220 */ /* 0x080fe20000410000 */
[-C--:B------:R-:W-:Y:S01]  /*0f30*/  FMUL.FTZ R52, R52, R49.reuse ;  /* 0x0000003134347220 */ /* 0x080fe20000410000 */
[C---:B------:R-:W-:Y:S01]  /*0f40*/  FMUL.FTZ R49, R50.reuse, R49 ;  /* 0x0000003132317220 */ /* 0x040fe20000410000 */
[----:B------:R-:W-:Y:S01]  /*0f50*/  FMUL.FTZ R55, R50, R55 ;  /* 0x0000003732377220 */ /* 0x000fe20000410000 */
[C---:B------:R-:W-:Y:S01]  /*0f60*/  FFMA.FTZ R43, R12.reuse, -R75, R43 ;  /* 0x8000004b0c2b7223 */ /* 0x040fe2000001002b */
[-C--:B------:R-:W-:Y:S01]  /*0f70*/  FFMA.FTZ R56, R12, R51.reuse, R56 ;  /* 0x000000330c387223 */ /* 0x080fe20000010038 */
[-C--:B------:R-:W-:Y:S01]  /*0f80*/  FFMA.FTZ R52, R54, R51.reuse, R52 ;  /* 0x0000003336347223 */ /* 0x080fe20000010034 */
[----:B------:R-:W-:Y:S01]  /*0f90*/  FFMA.FTZ R49, R14, R51, R49 ;  /* 0x000000330e317223 */ /* 0x000fe20000010031 */
[-C--:B------:R-:W-:Y:S01]  /*0fa0*/  FFMA.FTZ R18, R54, -R75.reuse, R9 ;  /* 0x8000004b36127223 */ /* 0x080fe20000010009 */
[----:B------:R-:W-:Y:S01]  /*0fb0*/  FFMA.FTZ R55, R14, -R75, R55 ;  /* 0x8000004b0e377223 */ /* 0x000fe20000010037 */
[C---:B------:R-:W-:Y:S01]  /*0fc0*/  FFMA.FTZ R0, R4.reuse, R57, R27 ;  /* 0x0000003904007223 */ /* 0x040fe2000001001b */
[C---:B------:R-:W-:Y:S01]  /*0fd0*/  FFMA.FTZ R43, R4.reuse, R73, R43 ;  /* 0x00000049042b7223 */ /* 0x040fe2000001002b */
[----:B------:R-:W-:Y:S01]  /*0fe0*/  FFMA.FTZ R56, R4, R71, R56 ;  /* 0x0000004704387223 */ /* 0x000fe20000010038 */
[-C--:B------:R-:W-:Y:S01]  /*0ff0*/  FFMA.FTZ R8, R10, R57.reuse, R47 ;  /* 0x000000390a087223 */ /* 0x080fe2000001002f */
[C---:B------:R-:W-:Y:S01]  /*1000*/  FFMA.FTZ R12, R6.reuse, R57, R59 ;  /* 0x00000039060c7223 */ /* 0x040fe2000001003b */
[-C--:B------:R-:W-:Y:S01]  /*1010*/  FFMA.FTZ R52, R6, R71.reuse, R52 ;  /* 0x0000004706347223 */ /* 0x080fe20000010034 */
[----:B------:R-:W-:Y:S01]  /*1020*/  FFMA.FTZ R49, R10, R71, R49 ;  /* 0x000000470a317223 */ /* 0x000fe20000010031 */
[-C--:B------:R-:W-:Y:S01]  /*1030*/  FFMA.FTZ R18, R6, R73.reuse, R18 ;  /* 0x0000004906127223 */ /* 0x080fe20000010012 */
[----:B------:R-:W-:Y:S01]  /*1040*/  FFMA.FTZ R55, R10, R73, R55 ;  /* 0x000000490a377223 */ /* 0x000fe20000010037 */
[CC--:B------:R-:W-:Y:S01]  /*1050*/  FFMA.FTZ R0, R5.reuse, R42.reuse, R0 ;  /* 0x0000002a05007223 */ /* 0x0c0fe20000010000 */
[CC--:B------:R-:W-:Y:S01]  /*1060*/  FFMA.FTZ R43, R5.reuse, R42.reuse, R43 ;  /* 0x0000002a052b7223 */ /* 0x0c0fe2000001002b */
[-C--:B------:R-:W-:Y:S01]  /*1070*/  FFMA.FTZ R27, R5, R42.reuse, R56 ;  /* 0x0000002a051b7223 */ /* 0x080fe20000010038 */
[-C--:B------:R-:W-:Y:S01]  /*1080*/  FFMA.FTZ R9, R13, R42.reuse, R12 ;  /* 0x0000002a0d097223 */ /* 0x080fe2000001000c */
[-C--:B------:R-:W-:Y:S01]  /*1090*/  FFMA.FTZ R5, R53, R42.reuse, R8 ;  /* 0x0000002a35057223 */ /* 0x080fe20000010008 */
[-C--:B------:R-:W-:Y:S01]  /*10a0*/  FFMA.FTZ R52, R13, R42.reuse, R52 ;  /* 0x0000002a0d347223 */ /* 0x080fe20000010034 */
[-C--:B------:R-:W-:Y:S01]  /*10b0*/  FFMA.FTZ R6, R53, R42.reuse, R49 ;  /* 0x0000002a35067223 */ /* 0x080fe20000010031 */
[-C--:B------:R-:W-:Y:S01]  /*10c0*/  FFMA.FTZ R18, R13, R42.reuse, R18 ;  /* 0x0000002a0d127223 */ /* 0x080fe20000010012 */
[----:B------:R-:W-:Y:S01]  /*10d0*/  FFMA.FTZ R10, R53, R42, R55 ;  /* 0x0000002a350a7223 */ /* 0x000fe20000010037 */
[----:B------:R-:W-:Y:S01]  /*10e0*/  FADD.FTZ R13, -R21, R0 ;  /* 0x00000000150d7221 */ /* 0x000fe20000010100 */
        /* <DEDUP_REMOVED lines=8> */
[----:B------:R1:W-:Y:S01]  /*1170*/  STG.E.128 desc[UR6][R36.64], R12 ;  /* 0x0000000c24007986 */ /* 0x0003e2000c101d06 */
[----:B------:R-:W-:-:S03]  /*1180*/  IADD3 R44, PT, PT, R45, R44, RZ ;  /* 0x0000002c2d2c7210 */ /* 0x000fc60007ffe0ff */
[----:B------:R1:W-:Y:S04]  /*1190*/  STG.E.128 desc[UR6][R40.64], R4 ;  /* 0x0000000428007986 */ /* 0x0003e8000c101d06 */
[----:B------:R1:W-:Y:S01]  /*11a0*/  STG.E.128 desc[UR6][R38.64], R8 ;  /* 0x0000000826007986 */ /* 0x0003e2000c101d06 */
[----:B------:R-:W-:Y:S01]  /*11b0*/  ISETP.GE.U32.AND P0, PT, R44, UR5, PT ;  /* 0x000000052c007c0c */ /* 0x000fe2000bf06070 */
[----:B------:R-:W-:-:S04]  /*11c0*/  IMAD.WIDE.U32 R34, R45, 0x10, R34 ;  /* 0x000000102d227825 */ /* 0x000fc800078e0022 */
[----:B------:R-:W-:-:S08]  /*11d0*/  IMAD.WIDE.U32 R32, R45, 0x8, R32 ;  /* 0x000000082d207825 */ /* 0x000fd000078e0020 */
[----:B------:R-:W-:Y:S05]  /*11e0*/  @!P0 BRA `(.L_x_0) ;  /* 0xffffffec00dc8947 */ /* 0x000fea000383ffff */
[----:B------:R-:W-:Y:S05]  /*11f0*/  EXIT ;  /* 0x000000000000794d */ /* 0x000fea0003800000 */
.L_x_1:
[----:B------:R-:W-:-:S00]  /*1200*/  BRA `(.L_x_1) ;  /* 0xfffffffc00fc7947 */ /* 0x000fc0000383ffff */
[----:B------:R-:W-:-:S00]  /*1210*/  NOP ;  /* 0x0000000000007918 */ /* 0x000fc00000000000 */
        /* <DEDUP_REMOVED lines=14> */
.L_x_2:


//--------------------- .nv.global.init           --------------------------
	.section	.nv.global.init,"aw",@progbits
	.align	8
.nv.global.init:
	.type		_ZTVSt9exception,@object
	.size		_ZTVSt9exception,(_ZTVN6OpenMM15OpenMMExceptionE - _ZTVSt9exception)
_ZTVSt9exception:
	.zero		40
	.type		_ZTVN6OpenMM15OpenMMExceptionE,@object
	.size		_ZTVN6OpenMM15OpenMMExceptionE,(.L_4 - _ZTVN6OpenMM15OpenMMExceptionE)
_ZTVN6OpenMM15OpenMMExceptionE:
	.zero		40
.L_4:


//--------------------- .nv.shared.reserved.0     --------------------------
	.section	.nv.shared.reserved.0,"aw",@nobits
	.weak		__nv_reservedSMEM_offset_0_alias
	.size		__nv_reservedSMEM_offset_0_alias, 0, 64
	.other		__nv_reservedSMEM_offset_0_alias,@"STO_CUDA_RESERVED_SHARED STV_DEFAULT"
__nv_reservedSMEM_offset_0_alias:
	.zero		0
	.zero		64


//--------------------- .nv.global                --------------------------
	.section	.nv.global,"aw",@nobits
	.align	8
.nv.global:
	.type		_ZTVN10__cxxabiv117__class_type_infoE,@object
	.size		_ZTVN10__cxxabiv117__class_type_infoE,(_ZTVN10__cxxabiv120__si_class_type_infoE - _ZTVN10__cxxabiv117__class_type_infoE)
_ZTVN10__cxxabiv117__class_type_infoE:
	.zero		8
	.type		_ZTVN10__cxxabiv120__si_class_type_infoE,@object
	.size		_ZTVN10__cxxabiv120__si_class_type_infoE,(.L_2 - _ZTVN10__cxxabiv120__si_class_type_infoE)
_ZTVN10__cxxabiv120__si_class_type_infoE:
	.zero		8
.L_2:


//--------------------- .nv.constant0._Z19kApplySettle_kernelv --------------------------
	.section	.nv.constant0._Z19kApplySettle_kernelv,"a",@progbits
	.sectionflags	@""
	.align	4
.nv.constant0._Z19kApplySettle_kernelv:
	.zero		896


//--------------------- SYMBOLS --------------------------

	.type		.nv.reservedSmem.offset0,@object
	.size		.nv.reservedSmem.offset0,0x4
